//
// Generated by NVIDIA NVVM Compiler
//
// Compiler Build ID: CL-36424714
// Cuda compilation tools, release 13.0, V13.0.88
// Based on NVVM 20.0.0
//

.version 9.0
.target sm_100
.address_size 64

	// .globl	_Z10read_inputiiPiiS_
.const .align 4 .b8 data_GPU[40008];
.extern .shared .align 16 .b8 sdata[];

.visible .entry _Z10read_inputiiPiiS_(
	.param .u32 _Z10read_inputiiPiiS__param_0,
	.param .u32 _Z10read_inputiiPiiS__param_1,
	.param .u64 .ptr .align 1 _Z10read_inputiiPiiS__param_2,
	.param .u32 _Z10read_inputiiPiiS__param_3,
	.param .u64 .ptr .align 1 _Z10read_inputiiPiiS__param_4
)
{
	.reg .pred 	%p<3>;
	.reg .b32 	%r<29>;
	.reg .b64 	%rd<19>;

	ld.param.u32 	%r10, [_Z10read_inputiiPiiS__param_0];
	ld.param.u32 	%r11, [_Z10read_inputiiPiiS__param_1];
	ld.param.u64 	%rd3, [_Z10read_inputiiPiiS__param_2];
	ld.param.u32 	%r12, [_Z10read_inputiiPiiS__param_3];
	ld.param.u64 	%rd4, [_Z10read_inputiiPiiS__param_4];
	mov.u32 	%r1, %ctaid.x;
	add.s32 	%r2, %r1, -1;
	mov.u32 	%r28, %tid.x;
	add.s32 	%r4, %r10, -2;
	setp.ge.s32 	%p1, %r28, %r4;
	@%p1 bra 	$L__BB0_3;
	cvta.to.global.u64 	%rd1, %rd3;
	mul.wide.u32 	%rd5, %r1, 4;
	mov.u64 	%rd6, data_GPU;
	add.s64 	%rd7, %rd6, %rd5;
	ld.const.u32 	%r13, [%rd7];
	add.s32 	%r14, %r2, %r10;
	mul.wide.s32 	%rd8, %r14, 4;
	add.s64 	%rd9, %rd6, %rd8;
	ld.const.u32 	%r15, [%rd9];
	mul.lo.s32 	%r5, %r13, %r15;
	mul.lo.s32 	%r6, %r12, %r1;
	mov.u32 	%r7, %ntid.x;
	cvta.to.global.u64 	%rd2, %rd4;
$L__BB0_2:
	add.s32 	%r16, %r28, 2;
	not.b32 	%r17, %r28;
	add.s32 	%r18, %r10, %r17;
	add.s32 	%r19, %r2, %r16;
	mad.lo.s32 	%r20, %r16, %r11, %r1;
	mul.wide.s32 	%rd10, %r20, 4;
	add.s64 	%rd11, %rd1, %rd10;
	ld.global.u32 	%r21, [%rd11];
	mad.lo.s32 	%r22, %r18, %r11, %r19;
	mul.wide.s32 	%rd12, %r22, 4;
	add.s64 	%rd13, %rd1, %rd12;
	ld.global.u32 	%r23, [%rd13];
	add.s32 	%r24, %r23, %r21;
	mul.wide.s32 	%rd14, %r19, 4;
	add.s64 	%rd16, %rd6, %rd14;
	ld.const.u32 	%r25, [%rd16];
	mad.lo.s32 	%r26, %r25, %r5, %r24;
	add.s32 	%r27, %r28, %r6;
	mul.wide.s32 	%rd17, %r27, 4;
	add.s64 	%rd18, %rd2, %rd17;
	st.global.u32 	[%rd18], %r26;
	add.s32 	%r28, %r28, %r7;
	setp.lt.s32 	%p2, %r28, %r4;
	@%p2 bra 	$L__BB0_2;
$L__BB0_3:
	ret;

}
	// .globl	_Z12write_outputiiPiiS_
.visible .entry _Z12write_outputiiPiiS_(
	.param .u32 _Z12write_outputiiPiiS__param_0,
	.param .u32 _Z12write_outputiiPiiS__param_1,
	.param .u64 .ptr .align 1 _Z12write_outputiiPiiS__param_2,
	.param .u32 _Z12write_outputiiPiiS__param_3,
	.param .u64 .ptr .align 1 _Z12write_outputiiPiiS__param_4
)
{
	.reg .b32 	%r<8>;
	.reg .b64 	%rd<9>;

	ld.param.u32 	%r1, [_Z12write_outputiiPiiS__param_0];
	ld.param.u32 	%r2, [_Z12write_outputiiPiiS__param_1];
	ld.param.u64 	%rd1, [_Z12write_outputiiPiiS__param_2];
	ld.param.u32 	%r3, [_Z12write_outputiiPiiS__param_3];
	ld.param.u64 	%rd2, [_Z12write_outputiiPiiS__param_4];
	cvta.to.global.u64 	%rd3, %rd1;
	cvta.to.global.u64 	%rd4, %rd2;
	mov.u32 	%r4, %ctaid.x;
	mul.lo.s32 	%r5, %r3, %r4;
	mul.wide.s32 	%rd5, %r5, 4;
	add.s64 	%rd6, %rd4, %rd5;
	ld.global.u32 	%r6, [%rd6];
	mad.lo.s32 	%r7, %r2, %r1, %r4;
	mul.wide.s32 	%rd7, %r7, 4;
	add.s64 	%rd8, %rd3, %rd7;
	st.global.u32 	[%rd8], %r6;
	ret;

}
	// .globl	_Z10max_reduceiPi
.visible .entry _Z10max_reduceiPi(
	.param .u32 _Z10max_reduceiPi_param_0,
	.param .u64 .ptr .align 1 _Z10max_reduceiPi_param_1
)
{
	.reg .pred 	%p<5>;
	.reg .b32 	%r<23>;
	.reg .b64 	%rd<7>;

	ld.param.u32 	%r8, [_Z10max_reduceiPi_param_0];
	ld.param.u64 	%rd2, [_Z10max_reduceiPi_param_1];
	cvta.to.global.u64 	%rd1, %rd2;
	mov.u32 	%r9, %ctaid.x;
	mov.u32 	%r1, %ctaid.y;
	mov.u32 	%r22, %ntid.x;
	mov.u32 	%r3, %tid.x;
	mad.lo.s32 	%r10, %r1, %r22, %r3;
	mul.lo.s32 	%r4, %r8, %r9;
	add.s32 	%r11, %r10, %r4;
	mul.wide.s32 	%rd3, %r11, 4;
	add.s64 	%rd4, %rd1, %rd3;
	ld.global.u32 	%r12, [%rd4];
	shl.b32 	%r13, %r3, 2;
	mov.u32 	%r14, sdata;
	add.s32 	%r5, %r14, %r13;
	st.shared.u32 	[%r5], %r12;
	bar.sync 	0;
	setp.lt.u32 	%p1, %r22, 2;
	@%p1 bra 	$L__BB2_4;
$L__BB2_1:
	shr.u32 	%r7, %r22, 1;
	setp.ge.u32 	%p2, %r3, %r7;
	@%p2 bra 	$L__BB2_3;
	ld.shared.u32 	%r15, [%r5];
	shl.b32 	%r16, %r7, 2;
	add.s32 	%r17, %r5, %r16;
	ld.shared.u32 	%r18, [%r17];
	max.s32 	%r19, %r15, %r18;
	st.shared.u32 	[%r5], %r19;
$L__BB2_3:
	bar.sync 	0;
	setp.gt.u32 	%p3, %r22, 3;
	mov.u32 	%r22, %r7;
	@%p3 bra 	$L__BB2_1;
$L__BB2_4:
	setp.ne.s32 	%p4, %r3, 0;
	@%p4 bra 	$L__BB2_6;
	ld.shared.u32 	%r20, [sdata];
	add.s32 	%r21, %r4, %r1;
	mul.wide.u32 	%rd5, %r21, 4;
	add.s64 	%rd6, %rd1, %rd5;
	st.global.u32 	[%rd6], %r20;
$L__BB2_6:
	ret;

}


// ===== COMPILED SASS (sm_100) =====

	.target	sm_100

	.elftype	@"ET_EXEC"


//--------------------- .note.nv.tkinfo           --------------------------
	.section	.note.nv.tkinfo,"",@"SHT_NOTE"
	.sectionflags	@"SHF_NOTE_NV_TKINFO"
	.tkinfo
        /*0018*/ 	.word	0x00000002
        /*0030*/ 	.string	""
        /*0030*/ 	.string	"ptxas"
        /*0030*/ 	.string	"Cuda compilation tools, release 13.0, V13.0.88"
        /*0030*/ 	.string	"Build cuda_13.0.r13.0/compiler.36424714_0"
        /*0030*/ 	.string	"-arch sm_100 -m 64 "



//--------------------- .note.nv.cuinfo           --------------------------
	.section	.note.nv.cuinfo,"",@"SHT_NOTE"
	.sectionflags	@"SHF_NOTE_NV_CUINFO"
        /*0018*/ 	.short	0x0002
        /*001a*/ 	.short	0x0064
        /*001c*/ 	.short	0x0082
	.zero		2


//--------------------- .nv.info                  --------------------------
	.section	.nv.info,"",@"SHT_CUDA_INFO"
	.align	4


	//----- nvinfo : EIATTR_REGCOUNT
	.align		4
        /*0000*/ 	.byte	0x04, 0x2f
        /*0002*/ 	.short	(.L_2 - .L_1)
	.align		4
.L_1:
        /*0004*/ 	.word	index@(_Z10read_inputiiPiiS_)
        /*0008*/ 	.word	0x00000016


	//----- nvinfo : EIATTR_FRAME_SIZE
	.align		4
.L_2:
        /*000c*/ 	.byte	0x04, 0x11
        /*000e*/ 	.short	(.L_4 - .L_3)
	.align		4
.L_3:
        /*0010*/ 	.word	index@(_Z10read_inputiiPiiS_)
        /*0014*/ 	.word	0x00000000


	//----- nvinfo : EIATTR_REGCOUNT
	.align		4
.L_4:
        /*0018*/ 	.byte	0x04, 0x2f
        /*001a*/ 	.short	(.L_6 - .L_5)
	.align		4
.L_5:
        /*001c*/ 	.word	index@(_Z12write_outputiiPiiS_)
        /*0020*/ 	.word	0x0000000a


	//----- nvinfo : EIATTR_FRAME_SIZE
	.align		4
.L_6:
        /*0024*/ 	.byte	0x04, 0x11
        /*0026*/ 	.short	(.L_8 - .L_7)
	.align		4
.L_7:
        /*0028*/ 	.word	index@(_Z12write_outputiiPiiS_)
        /*002c*/ 	.word	0x00000000


	//----- nvinfo : EIATTR_REGCOUNT
	.align		4
.L_8:
        /*0030*/ 	.byte	0x04, 0x2f
        /*0032*/ 	.short	(.L_10 - .L_9)
	.align		4
.L_9:
        /*0034*/ 	.word	index@(_Z10max_reduceiPi)
        /*0038*/ 	.word	0x0000000a


	//----- nvinfo : EIATTR_FRAME_SIZE
	.align		4
.L_10:
        /*003c*/ 	.byte	0x04, 0x11
        /*003e*/ 	.short	(.L_12 - .L_11)
	.align		4
.L_11:
        /*0040*/ 	.word	index@(_Z10max_reduceiPi)
        /*0044*/ 	.word	0x00000000


	//----- nvinfo : EIATTR_MIN_STACK_SIZE
	.align		4
.L_12:
        /*0048*/ 	.byte	0x04, 0x12
        /*004a*/ 	.short	(.L_14 - .L_13)
	.align		4
.L_13:
        /*004c*/ 	.word	index@(_Z10max_reduceiPi)
        /*0050*/ 	.word	0x00000000


	//----- nvinfo : EIATTR_MIN_STACK_SIZE
	.align		4
.L_14:
        /*0054*/ 	.byte	0x04, 0x12
        /*0056*/ 	.short	(.L_16 - .L_15)
	.align		4
.L_15:
        /*0058*/ 	.word	index@(_Z12write_outputiiPiiS_)
        /*005c*/ 	.word	0x00000000


	//----- nvinfo : EIATTR_MIN_STACK_SIZE
	.align		4
.L_16:
        /*0060*/ 	.byte	0x04, 0x12
        /*0062*/ 	.short	(.L_18 - .L_17)
	.align		4
.L_17:
        /*0064*/ 	.word	index@(_Z10read_inputiiPiiS_)
        /*0068*/ 	.word	0x00000000
.L_18:


//--------------------- .nv.compat                --------------------------
	.section	.nv.compat,"",@"SHT_CUDA_COMPAT_INFO"
	.align	4
        /*0000*/ 	.byte	0x02, 0x09, 0x00, 0x00, 0x02, 0x02, 0x01, 0x00, 0x02, 0x05, 0x05, 0x00, 0x03, 0x07, 0x01, 0x01
        /*0010*/ 	.byte	0x02, 0x03, 0x00, 0x00, 0x02, 0x06, 0x01, 0x00, 0x04, 0x0b, 0x08, 0x00, 0x09, 0x00, 0x00, 0x00
        /*0020*/ 	.byte	0x00, 0x00, 0x00, 0x00


//--------------------- .nv.info._Z10max_reduceiPi --------------------------
	.section	.nv.info._Z10max_reduceiPi,"",@"SHT_CUDA_INFO"
	.sectionflags	@""
	.align	4


	//----- nvinfo : EIATTR_CUDA_API_VERSION
	.align		4
        /*0000*/ 	.byte	0x04, 0x37
        /*0002*/ 	.short	(.L_20 - .L_19)
.L_19:
        /*0004*/ 	.word	0x00000082


	//----- nvinfo : EIATTR_KPARAM_INFO
	.align		4
.L_20:
        /*0008*/ 	.byte	0x04, 0x17
        /*000a*/ 	.short	(.L_22 - .L_21)
.L_21:
        /*000c*/ 	.word	0x00000000
        /*0010*/ 	.short	0x0001
        /*0012*/ 	.short	0x0008
        /*0014*/ 	.byte	0x00, 0xf5, 0x21, 0x00


	//----- nvinfo : EIATTR_KPARAM_INFO
	.align		4
.L_22:
        /*0018*/ 	.byte	0x04, 0x17
        /*001a*/ 	.short	(.L_24 - .L_23)
.L_23:
        /*001c*/ 	.word	0x00000000
        /*0020*/ 	.short	0x0000
        /*0022*/ 	.short	0x0000
        /*0024*/ 	.byte	0x00, 0xf0, 0x11, 0x00


	//----- nvinfo : EIATTR_SPARSE_MMA_MASK
	.align		4
.L_24:
        /*0028*/ 	.byte	0x03, 0x50
        /*002a*/ 	.short	0x0000


	//----- nvinfo : EIATTR_MAXREG_COUNT
	.align		4
        /*002c*/ 	.byte	0x03, 0x1b
        /*002e*/ 	.short	0x00ff


	//----- nvinfo : EIATTR_NUM_BARRIERS
	.align		4
        /*0030*/ 	.byte	0x02, 0x4c
        /*0032*/ 	.byte	0x01
	.zero		1


	//----- nvinfo : EIATTR_MERCURY_ISA_VERSION
	.align		4
        /*0034*/ 	.byte	0x03, 0x5f
        /*0036*/ 	.short	0x0101


	//----- nvinfo : EIATTR_VRC_CTA_INIT_COUNT
	.align		4
        /*0038*/ 	.byte	0x02, 0x4a
	.zero		1
	.zero		1


	//----- nvinfo : EIATTR_EXIT_INSTR_OFFSETS
	.align		4
        /*003c*/ 	.byte	0x04, 0x1c
        /*003e*/ 	.short	(.L_26 - .L_25)


	//   ....[0]....
.L_25:
        /*0040*/ 	.word	0x00000210


	//   ....[1]....
        /*0044*/ 	.word	0x000002b0


	//----- nvinfo : EIATTR_CBANK_PARAM_SIZE
	.align		4
.L_26:
        /*0048*/ 	.byte	0x03, 0x19
        /*004a*/ 	.short	0x0010


	//----- nvinfo : EIATTR_PARAM_CBANK
	.align		4
        /*004c*/ 	.byte	0x04, 0x0a
        /*004e*/ 	.short	(.L_28 - .L_27)
	.align		4
.L_27:
        /*0050*/ 	.word	index@(.nv.constant0._Z10max_reduceiPi)
        /*0054*/ 	.short	0x0380
        /*0056*/ 	.short	0x0010


	//----- nvinfo : EIATTR_SW_WAR
	.align		4
.L_28:
        /*0058*/ 	.byte	0x04, 0x36
        /*005a*/ 	.short	(.L_30 - .L_29)
.L_29:
        /*005c*/ 	.word	0x00000008
.L_30:


//--------------------- .nv.info._Z12write_outputiiPiiS_ --------------------------
	.section	.nv.info._Z12write_outputiiPiiS_,"",@"SHT_CUDA_INFO"
	.sectionflags	@""
	.align	4


	//----- nvinfo : EIATTR_CUDA_API_VERSION
	.align		4
        /*0000*/ 	.byte	0x04, 0x37
        /*0002*/ 	.short	(.L_32 - .L_31)
.L_31:
        /*0004*/ 	.word	0x00000082


	//----- nvinfo : EIATTR_KPARAM_INFO
	.align		4
.L_32:
        /*0008*/ 	.byte	0x04, 0x17
        /*000a*/ 	.short	(.L_34 - .L_33)
.L_33:
        /*000c*/ 	.word	0x00000000
        /*0010*/ 	.short	0x0004
        /*0012*/ 	.short	0x0018
        /*0014*/ 	.byte	0x00, 0xf5, 0x21, 0x00


	//----- nvinfo : EIATTR_KPARAM_INFO
	.align		4
.L_34:
        /*0018*/ 	.byte	0x04, 0x17
        /*001a*/ 	.short	(.L_36 - .L_35)
.L_35:
        /*001c*/ 	.word	0x00000000
        /*0020*/ 	.short	0x0003
        /*0022*/ 	.short	0x0010
        /*0024*/ 	.byte	0x00, 0xf0, 0x11, 0x00


	//----- nvinfo : EIATTR_KPARAM_INFO
	.align		4
.L_36:
        /*0028*/ 	.byte	0x04, 0x17
        /*002a*/ 	.short	(.L_38 - .L_37)
.L_37:
        /*002c*/ 	.word	0x00000000
        /*0030*/ 	.short	0x0002
        /*0032*/ 	.short	0x0008
        /*0034*/ 	.byte	0x00, 0xf5, 0x21, 0x00


	//----- nvinfo : EIATTR_KPARAM_INFO
	.align		4
.L_38:
        /*0038*/ 	.byte	0x04, 0x17
        /*003a*/ 	.short	(.L_40 - .L_39)
.L_39:
        /*003c*/ 	.word	0x00000000
        /*0040*/ 	.short	0x0001
        /*0042*/ 	.short	0x0004
        /*0044*/ 	.byte	0x00, 0xf0, 0x11, 0x00


	//----- nvinfo : EIATTR_KPARAM_INFO
	.align		4
.L_40:
        /*0048*/ 	.byte	0x04, 0x17
        /*004a*/ 	.short	(.L_42 - .L_41)
.L_41:
        /*004c*/ 	.word	0x00000000
        /*0050*/ 	.short	0x0000
        /*0052*/ 	.short	0x0000
        /*0054*/ 	.byte	0x00, 0xf0, 0x11, 0x00


	//----- nvinfo : EIATTR_SPARSE_MMA_MASK
	.align		4
.L_42:
        /*0058*/ 	.byte	0x03, 0x50
        /*005a*/ 	.short	0x0000


	//----- nvinfo : EIATTR_MAXREG_COUNT
	.align		4
        /*005c*/ 	.byte	0x03, 0x1b
        /*005e*/ 	.short	0x00ff


	//----- nvinfo : EIATTR_MERCURY_ISA_VERSION
	.align		4
        /*0060*/ 	.byte	0x03, 0x5f
        /*0062*/ 	.short	0x0101


	//----- nvinfo : EIATTR_VRC_CTA_INIT_COUNT
	.align		4
        /*0064*/ 	.byte	0x02, 0x4a
	.zero		1
	.zero		1


	//----- nvinfo : EIATTR_EXIT_INSTR_OFFSETS
	.align		4
        /*0068*/ 	.byte	0x04, 0x1c
        /*006a*/ 	.short	(.L_44 - .L_43)


	//   ....[0]....
.L_43:
        /*006c*/ 	.word	0x000000d0


	//----- nvinfo : EIATTR_CBANK_PARAM_SIZE
	.align		4
.L_44:
        /*0070*/ 	.byte	0x03, 0x19
        /*0072*/ 	.short	0x0020


	//----- nvinfo : EIATTR_PARAM_CBANK
	.align		4
        /*0074*/ 	.byte	0x04, 0x0a
        /*0076*/ 	.short	(.L_46 - .L_45)
	.align		4
.L_45:
        /*0078*/ 	.word	index@(.nv.constant0._Z12write_outputiiPiiS_)
        /*007c*/ 	.short	0x0380
        /*007e*/ 	.short	0x0020


	//----- nvinfo : EIATTR_SW_WAR
	.align		4
.L_46:
        /*0080*/ 	.byte	0x04, 0x36
        /*0082*/ 	.short	(.L_48 - .L_47)
.L_47:
        /*0084*/ 	.word	0x00000008
.L_48:


//--------------------- .nv.info._Z10read_inputiiPiiS_ --------------------------
	.section	.nv.info._Z10read_inputiiPiiS_,"",@"SHT_CUDA_INFO"
	.sectionflags	@""
	.align	4


	//----- nvinfo : EIATTR_CUDA_API_VERSION
	.align		4
        /*0000*/ 	.byte	0x04, 0x37
        /*0002*/ 	.short	(.L_50 - .L_49)
.L_49:
        /*0004*/ 	.word	0x00000082


	//----- nvinfo : EIATTR_KPARAM_INFO
	.align		4
.L_50:
        /*0008*/ 	.byte	0x04, 0x17
        /*000a*/ 	.short	(.L_52 - .L_51)
.L_51:
        /*000c*/ 	.word	0x00000000
        /*0010*/ 	.short	0x0004
        /*0012*/ 	.short	0x0018
        /*0014*/ 	.byte	0x00, 0xf5, 0x21, 0x00


	//----- nvinfo : EIATTR_KPARAM_INFO
	.align		4
.L_52:
        /*0018*/ 	.byte	0x04, 0x17
        /*001a*/ 	.short	(.L_54 - .L_53)
.L_53:
        /*001c*/ 	.word	0x00000000
        /*0020*/ 	.short	0x0003
        /*0022*/ 	.short	0x0010
        /*0024*/ 	.byte	0x00, 0xf0, 0x11, 0x00


	//----- nvinfo : EIATTR_KPARAM_INFO
	.align		4
.L_54:
        /*0028*/ 	.byte	0x04, 0x17
        /*002a*/ 	.short	(.L_56 - .L_55)
.L_55:
        /*002c*/ 	.word	0x00000000
        /*0030*/ 	.short	0x0002
        /*0032*/ 	.short	0x0008
        /*0034*/ 	.byte	0x00, 0xf5, 0x21, 0x00


	//----- nvinfo : EIATTR_KPARAM_INFO
	.align		4
.L_56:
        /*0038*/ 	.byte	0x04, 0x17
        /*003a*/ 	.short	(.L_58 - .L_57)
.L_57:
        /*003c*/ 	.word	0x00000000
        /*0040*/ 	.short	0x0001
        /*0042*/ 	.short	0x0004
        /*0044*/ 	.byte	0x00, 0xf0, 0x11, 0x00


	//----- nvinfo : EIATTR_KPARAM_INFO
	.align		4
.L_58:
        /*0048*/ 	.byte	0x04, 0x17
        /*004a*/ 	.short	(.L_60 - .L_59)
.L_59:
        /*004c*/ 	.word	0x00000000
        /*0050*/ 	.short	0x0000
        /*0052*/ 	.short	0x0000
        /*0054*/ 	.byte	0x00, 0xf0, 0x11, 0x00


	//----- nvinfo : EIATTR_SPARSE_MMA_MASK
	.align		4
.L_60:
        /*0058*/ 	.byte	0x03, 0x50
        /*005a*/ 	.short	0x0000


	//----- nvinfo : EIATTR_MAXREG_COUNT
	.align		4
        /*005c*/ 	.byte	0x03, 0x1b
        /*005e*/ 	.short	0x00ff


	//----- nvinfo : EIATTR_MERCURY_ISA_VERSION
	.align		4
        /*0060*/ 	.byte	0x03, 0x5f
        /*0062*/ 	.short	0x0101


	//----- nvinfo : EIATTR_VRC_CTA_INIT_COUNT
	.align		4
        /*0064*/ 	.byte	0x02, 0x4a
	.zero		1
	.zero		1


	//----- nvinfo : EIATTR_EXIT_INSTR_OFFSETS
	.align		4
        /*0068*/ 	.byte	0x04, 0x1c
        /*006a*/ 	.short	(.L_62 - .L_61)


	//   ....[0]....
.L_61:
        /*006c*/ 	.word	0x00000050


	//   ....[1]....
        /*0070*/ 	.word	0x00000280


	//----- nvinfo : EIATTR_CRS_STACK_SIZE
	.align		4
.L_62:
        /*0074*/ 	.byte	0x04, 0x1e
        /*0076*/ 	.short	(.L_64 - .L_63)
.L_63:
        /*0078*/ 	.word	0x00000000


	//----- nvinfo : EIATTR_CBANK_PARAM_SIZE
	.align		4
.L_64:
        /*007c*/ 	.byte	0x03, 0x19
        /*007e*/ 	.short	0x0020


	//----- nvinfo : EIATTR_PARAM_CBANK
	.align		4
        /*0080*/ 	.byte	0x04, 0x0a
        /*0082*/ 	.short	(.L_66 - .L_65)
	.align		4
.L_65:
        /*0084*/ 	.word	index@(.nv.constant0._Z10read_inputiiPiiS_)
        /*0088*/ 	.short	0x0380
        /*008a*/ 	.short	0x0020


	//----- nvinfo : EIATTR_SW_WAR
	.align		4
.L_66:
        /*008c*/ 	.byte	0x04, 0x36
        /*008e*/ 	.short	(.L_68 - .L_67)
.L_67:
        /*0090*/ 	.word	0x00000008
.L_68:


//--------------------- .nv.callgraph             --------------------------
	.section	.nv.callgraph,"",@"SHT_CUDA_CALLGRAPH"
	.align	4
	.sectionentsize	8
	.align		4
        /*0000*/ 	.word	0x00000000
	.align		4
        /*0004*/ 	.word	0xffffffff
	.align		4
        /*0008*/ 	.word	0x00000000
	.align		4
        /*000c*/ 	.word	0xfffffffe
	.align		4
        /*0010*/ 	.word	0x00000000
	.align		4
        /*0014*/ 	.word	0xfffffffd
	.align		4
        /*0018*/ 	.word	0x00000000
	.align		4
        /*001c*/ 	.word	0xfffffffc


//--------------------- .nv.constant3             --------------------------
	.section	.nv.constant3,"a",@progbits
	.align	4
.nv.constant3:
	.type		data_GPU,@object
	.size		data_GPU,(.L_0 - data_GPU)
data_GPU:
	.zero		40008
.L_0:


//--------------------- .text._Z10max_reduceiPi   --------------------------
	.section	.text._Z10max_reduceiPi,"ax",@progbits
	.align	128
        .global         _Z10max_reduceiPi
        .type           _Z10max_reduceiPi,@function
        .size           _Z10max_reduceiPi,(.L_x_6 - _Z10max_reduceiPi)
        .other          _Z10max_reduceiPi,@"STO_CUDA_ENTRY STV_DEFAULT"
_Z10max_reduceiPi:
.text._Z10max_reduceiPi:
[----:B------:R-:W-:Y:S01]  /*0000*/  LDC R1, c[0x0][0x37c] ;  /* 0x0000df00ff017b82 */ /* 0x000fe20000000800 */
[----:B------:R-:W0:Y:S07]  /*0010*/  S2R R7, SR_CTAID.Y ;  /* 0x0000000000077919 */ /* 0x000e2e0000002600 */
[----:B------:R-:W1:Y:S01]  /*0020*/  S2UR UR8, SR_CTAID.X ;  /* 0x00000000000879c3 */ /* 0x000e620000002500 */
[----:B------:R-:W0:Y:S01]  /*0030*/  LDCU UR9, c[0x0][0x360] ;  /* 0x00006c00ff0977ac */ /* 0x000e220008000800 */
[----:B------:R-:W0:Y:S01]  /*0040*/  S2R R4, SR_TID.X ;  /* 0x0000000000047919 */ /* 0x000e220000002100 */
[----:B------:R-:W2:Y:S05]  /*0050*/  LDCU.64 UR6, c[0x0][0x358] ;  /* 0x00006b00ff0677ac */ /* 0x000eaa0008000a00 */
[----:B------:R-:W1:Y:S08]  /*0060*/  LDC R5, c[0x0][0x380] ;  /* 0x0000e000ff057b82 */ /* 0x000e700000000800 */
[----:B------:R-:W3:Y:S01]  /*0070*/  LDC.64 R2, c[0x0][0x388] ;  /* 0x0000e200ff027b82 */ /* 0x000ee20000000a00 */
[----:B0-----:R-:W-:-:S04]  /*0080*/  IMAD R0, R7, UR9, R4 ;  /* 0x0000000907007c24 */ /* 0x001fc8000f8e0204 */
[----:B-1----:R-:W-:-:S04]  /*0090*/  IMAD R5, R5, UR8, R0 ;  /* 0x0000000805057c24 */ /* 0x002fc8000f8e0200 */
[----:B---3--:R-:W-:-:S06]  /*00a0*/  IMAD.WIDE R2, R5, 0x4, R2 ;  /* 0x0000000405027825 */ /* 0x008fcc00078e0202 */
[----:B--2---:R-:W2:Y:S01]  /*00b0*/  LDG.E R2, desc[UR6][R2.64] ;  /* 0x0000000602027981 */ /* 0x004ea2000c1e1900 */
[----:B------:R-:W0:Y:S01]  /*00c0*/  S2UR UR5, SR_CgaCtaId ;  /* 0x00000000000579c3 */ /* 0x000e220000008800 */
[----:B------:R-:W-:Y:S01]  /*00d0*/  UMOV UR4, 0x400 ;  /* 0x0000040000047882 */ /* 0x000fe20000000000 */
[----:B------:R-:W-:Y:S01]  /*00e0*/  UISETP.GE.U32.AND UP0, UPT, UR9, 0x2, UPT ;  /* 0x000000020900788c */ /* 0x000fe2000bf06070 */
[----:B------:R-:W-:Y:S01]  /*00f0*/  ISETP.NE.AND P0, PT, R4, RZ, PT ;  /* 0x000000ff0400720c */ /* 0x000fe20003f05270 */
[----:B0-----:R-:W-:-:S06]  /*0100*/  ULEA UR4, UR5, UR4, 0x18 ;  /* 0x0000000405047291 */ /* 0x001fcc000f8ec0ff */
[----:B------:R-:W-:-:S05]  /*0110*/  LEA R5, R4, UR4, 0x2 ;  /* 0x0000000404057c11 */ /* 0x000fca000f8e10ff */
[----:B--2---:R0:W-:Y:S01]  /*0120*/  STS [R5], R2 ;  /* 0x0000000205007388 */ /* 0x0041e20000000800 */
[----:B------:R-:W-:Y:S06]  /*0130*/  BAR.SYNC.DEFER_BLOCKING 0x0 ;  /* 0x0000000000007b1d */ /* 0x000fec0000010000 */
[----:B------:R-:W-:Y:S05]  /*0140*/  BRA.U !UP0, `(.L_x_0) ;  /* 0x0000000108307547 */ /* 0x000fea000b800000 */
[----:B------:R-:W-:-:S07]  /*0150*/  IMAD.U32 R0, RZ, RZ, UR9 ;  /* 0x00000009ff007e24 */ /* 0x000fce000f8e00ff */
.L_x_1:
[----:B------:R-:W-:-:S04]  /*0160*/  SHF.R.U32.HI R6, RZ, 0x1, R0 ;  /* 0x00000001ff067819 */ /* 0x000fc80000011600 */
[----:B------:R-:W-:-:S13]  /*0170*/  ISETP.GE.U32.AND P1, PT, R4, R6, PT ;  /* 0x000000060400720c */ /* 0x000fda0003f26070 */
[----:B------:R-:W-:Y:S01]  /*0180*/  @!P1 LEA R3, R6, R5, 0x2 ;  /* 0x0000000506039211 */ /* 0x000fe200078e10ff */
[----:B0-----:R-:W-:Y:S05]  /*0190*/  @!P1 LDS R2, [R5] ;  /* 0x0000000005029984 */ /* 0x001fea0000000800 */
[----:B------:R-:W0:Y:S02]  /*01a0*/  @!P1 LDS R3, [R3] ;  /* 0x0000000003039984 */ /* 0x000e240000000800 */
[----:B0-----:R-:W-:-:S05]  /*01b0*/  @!P1 VIMNMX R2, PT, PT, R2, R3, !PT ;  /* 0x0000000302029248 */ /* 0x001fca0007fe0100 */
[----:B------:R1:W-:Y:S01]  /*01c0*/  @!P1 STS [R5], R2 ;  /* 0x0000000205009388 */ /* 0x0003e20000000800 */
[----:B------:R-:W-:Y:S01]  /*01d0*/  BAR.SYNC.DEFER_BLOCKING 0x0 ;  /* 0x0000000000007b1d */ /* 0x000fe20000010000 */
[----:B------:R-:W-:Y:S01]  /*01e0*/  ISETP.GT.U32.AND P1, PT, R0, 0x3, PT ;  /* 0x000000030000780c */ /* 0x000fe20003f24070 */
[----:B------:R-:W-:-:S12]  /*01f0*/  IMAD.MOV.U32 R0, RZ, RZ, R6 ;  /* 0x000000ffff007224 */ /* 0x000fd800078e0006 */
[----:B-1----:R-:W-:Y:S05]  /*0200*/  @P1 BRA `(.L_x_1) ;  /* 0xfffffffc00d41947 */ /* 0x002fea000383ffff */
.L_x_0:
[----:B------:R-:W-:Y:S05]  /*0210*/  @P0 EXIT ;  /* 0x000000000000094d */ /* 0x000fea0003800000 */
[----:B------:R-:W1:Y:S01]  /*0220*/  S2UR UR5, SR_CgaCtaId ;  /* 0x00000000000579c3 */ /* 0x000e620000008800 */
[----:B------:R-:W-:-:S07]  /*0230*/  UMOV UR4, 0x400 ;  /* 0x0000040000047882 */ /* 0x000fce0000000000 */
[----:B------:R-:W2:Y:S08]  /*0240*/  LDC R0, c[0x0][0x380] ;  /* 0x0000e000ff007b82 */ /* 0x000eb00000000800 */
[----:B0-----:R-:W0:Y:S01]  /*0250*/  LDC.64 R2, c[0x0][0x388] ;  /* 0x0000e200ff027b82 */ /* 0x001e220000000a00 */
[----:B-1----:R-:W-:Y:S01]  /*0260*/  ULEA UR4, UR5, UR4, 0x18 ;  /* 0x0000000405047291 */ /* 0x002fe2000f8ec0ff */
[----:B--2---:R-:W-:-:S08]  /*0270*/  IMAD R7, R0, UR8, R7 ;  /* 0x0000000800077c24 */ /* 0x004fd0000f8e0207 */
[----:B------:R-:W1:Y:S01]  /*0280*/  LDS R5, [UR4] ;  /* 0x00000004ff057984 */ /* 0x000e620008000800 */
[----:B0-----:R-:W-:-:S05]  /*0290*/  IMAD.WIDE.U32 R2, R7, 0x4, R2 ;  /* 0x0000000407027825 */ /* 0x001fca00078e0002 */
[----:B-1----:R-:W-:Y:S01]  /*02a0*/  STG.E desc[UR6][R2.64], R5 ;  /* 0x0000000502007986 */ /* 0x002fe2000c101906 */
[----:B------:R-:W-:Y:S05]  /*02b0*/  EXIT ;  /* 0x000000000000794d */ /* 0x000fea0003800000 */
.L_x_2:
[----:B------:R-:W-:-:S00]  /*02c0*/  BRA `(.L_x_2) ;  /* 0xfffffffc00fc7947 */ /* 0x000fc0000383ffff */
[----:B------:R-:W-:-:S00]  /*02d0*/  NOP ;  /* 0x0000000000007918 */ /* 0x000fc00000000000 */
        /* <DEDUP_REMOVED lines=10> */
.L_x_6:


//--------------------- .text._Z12write_outputiiPiiS_ --------------------------
	.section	.text._Z12write_outputiiPiiS_,"ax",@progbits
	.align	128
        .global         _Z12write_outputiiPiiS_
        .type           _Z12write_outputiiPiiS_,@function
        .size           _Z12write_outputiiPiiS_,(.L_x_7 - _Z12write_outputiiPiiS_)
        .other          _Z12write_outputiiPiiS_,@"STO_CUDA_ENTRY STV_DEFAULT"
_Z12write_outputiiPiiS_:
.text._Z12write_outputiiPiiS_:
[----:B------:R-:W-:Y:S08]  /*0000*/  LDC R1, c[0x0][0x37c] ;  /* 0x0000df00ff017b82 */ /* 0x000ff00000000800 */
[----:B------:R-:W0:Y:S01]  /*0010*/  S2UR UR6, SR_CTAID.X ;  /* 0x00000000000679c3 */ /* 0x000e220000002500 */
[----:B------:R-:W1:Y:S07]  /*0020*/  LDCU.64 UR4, c[0x0][0x358] ;  /* 0x00006b00ff0477ac */ /* 0x000e6e0008000a00 */
[----:B------:R-:W0:Y:S08]  /*0030*/  LDC R5, c[0x0][0x390] ;  /* 0x0000e400ff057b82 */ /* 0x000e300000000800 */
[----:B------:R-:W2:Y:S08]  /*0040*/  LDC.64 R2, c[0x0][0x398] ;  /* 0x0000e600ff027b82 */ /* 0x000eb00000000a00 */
[----:B------:R-:W3:Y:S01]  /*0050*/  LDC.64 R6, c[0x0][0x380] ;  /* 0x0000e000ff067b82 */ /* 0x000ee20000000a00 */
[----:B0-----:R-:W-:-:S04]  /*0060*/  IMAD R5, R5, UR6, RZ ;  /* 0x0000000605057c24 */ /* 0x001fc8000f8e02ff */
[----:B--2---:R-:W-:-:S03]  /*0070*/  IMAD.WIDE R2, R5, 0x4, R2 ;  /* 0x0000000405027825 */ /* 0x004fc600078e0202 */
[----:B------:R-:W0:Y:S03]  /*0080*/  LDC.64 R4, c[0x0][0x388] ;  /* 0x0000e200ff047b82 */ /* 0x000e260000000a00 */
[----:B-1----:R-:W2:Y:S01]  /*0090*/  LDG.E R3, desc[UR4][R2.64] ;  /* 0x0000000402037981 */ /* 0x002ea2000c1e1900 */
[----:B---3--:R-:W-:-:S04]  /*00a0*/  IMAD R7, R7, R6, UR6 ;  /* 0x0000000607077e24 */ /* 0x008fc8000f8e0206 */
[----:B0-----:R-:W-:-:S05]  /*00b0*/  IMAD.WIDE R4, R7, 0x4, R4 ;  /* 0x0000000407047825 */ /* 0x001fca00078e0204 */
[----:B--2---:R-:W-:Y:S01]  /*00c0*/  STG.E desc[UR4][R4.64], R3 ;  /* 0x0000000304007986 */ /* 0x004fe2000c101904 */
[----:B------:R-:W-:Y:S05]  /*00d0*/  EXIT ;  /* 0x000000000000794d */ /* 0x000fea0003800000 */
.L_x_3:
        /* <DEDUP_REMOVED lines=10> */
.L_x_7:


//--------------------- .text._Z10read_inputiiPiiS_ --------------------------
	.section	.text._Z10read_inputiiPiiS_,"ax",@progbits
	.align	128
        .global         _Z10read_inputiiPiiS_
        .type           _Z10read_inputiiPiiS_,@function
        .size           _Z10read_inputiiPiiS_,(.L_x_8 - _Z10read_inputiiPiiS_)
        .other          _Z10read_inputiiPiiS_,@"STO_CUDA_ENTRY STV_DEFAULT"
_Z10read_inputiiPiiS_:
.text._Z10read_inputiiPiiS_:
[----:B------:R-:W-:Y:S01]  /*0000*/  LDC R1, c[0x0][0x37c] ;  /* 0x0000df00ff017b82 */ /* 0x000fe20000000800 */
[----:B------:R-:W0:Y:S01]  /*0010*/  S2R R0, SR_TID.X ;  /* 0x0000000000007919 */ /* 0x000e220000002100 */
[----:B------:R-:W1:Y:S02]  /*0020*/  LDCU UR12, c[0x0][0x380] ;  /* 0x00007000ff0c77ac */ /* 0x000e640008000800 */
[----:B-1----:R-:W-:-:S06]  /*0030*/  UIADD3 UR7, UPT, UPT, UR12, -0x2, URZ ;  /* 0xfffffffe0c077890 */ /* 0x002fcc000fffe0ff */
[----:B0-----:R-:W-:-:S13]  /*0040*/  ISETP.GE.AND P0, PT, R0, UR7, PT ;  /* 0x0000000700007c0c */ /* 0x001fda000bf06270 */
[----:B------:R-:W-:Y:S05]  /*0050*/  @P0 EXIT ;  /* 0x000000000000094d */ /* 0x000fea0003800000 */
[----:B------:R-:W0:Y:S01]  /*0060*/  S2UR UR8, SR_CTAID.X ;  /* 0x00000000000879c3 */ /* 0x000e220000002500 */
[----:B------:R-:W1:Y:S01]  /*0070*/  LDCU UR9, c[0x0][0x360] ;  /* 0x00006c00ff0977ac */ /* 0x000e620008000800 */
[----:B------:R-:W2:Y:S06]  /*0080*/  LDCU.64 UR10, c[0x0][0x358] ;  /* 0x00006b00ff0a77ac */ /* 0x000eac0008000a00 */
[----:B------:R-:W3:Y:S08]  /*0090*/  LDC R17, c[0x0][0x384] ;  /* 0x0000e100ff117b82 */ /* 0x000ef00000000800 */
[----:B------:R-:W4:Y:S01]  /*00a0*/  LDC R19, c[0x0][0x390] ;  /* 0x0000e400ff137b82 */ /* 0x000f220000000800 */
[----:B0-----:R-:W-:-:S07]  /*00b0*/  UIADD3 UR6, UPT, UPT, UR8, -0x1, URZ ;  /* 0xffffffff08067890 */ /* 0x001fce000fffe0ff */
[----:B------:R-:W0:Y:S01]  /*00c0*/  LDC.64 R2, c[0x0][0x388] ;  /* 0x0000e200ff027b82 */ /* 0x000e220000000a00 */
[----:B------:R-:W-:Y:S02]  /*00d0*/  USHF.L.U32 UR4, UR8, 0x2, URZ ;  /* 0x0000000208047899 */ /* 0x000fe400080006ff */
[----:B------:R-:W-:-:S04]  /*00e0*/  UIADD3 UR5, UPT, UPT, UR6, UR12, URZ ;  /* 0x0000000c06057290 */ /* 0x000fc8000fffe0ff */
[----:B------:R-:W-:Y:S01]  /*00f0*/  USHF.L.U32 UR5, UR5, 0x2, URZ ;  /* 0x0000000205057899 */ /* 0x000fe200080006ff */
[----:B------:R-:W0:Y:S05]  /*0100*/  LDC.64 R4, c[0x0][0x398] ;  /* 0x0000e600ff047b82 */ /* 0x000e2a0000000a00 */
[----:B------:R-:W5:Y:S06]  /*0110*/  LDCU UR4, c[0x3][UR4] ;  /* 0x00c00000040477ac */ /* 0x000f6c0008000800 */
[----:B------:R-:W5:Y:S02]  /*0120*/  LDCU UR5, c[0x3][UR5] ;  /* 0x00c00000050577ac */ /* 0x000f640008000800 */
[----:B-12345:R-:W-:-:S12]  /*0130*/  UIMAD UR4, UR4, UR5, URZ ;  /* 0x00000005040472a4 */ /* 0x03efd8000f8e02ff */
.L_x_4:
[----:B------:R-:W-:Y:S02]  /*0140*/  LOP3.LUT R7, RZ, R0, RZ, 0x33, !PT ;  /* 0x00000000ff077212 */ /* 0x000fe400078e33ff */
[----:B------:R-:W-:Y:S02]  /*0150*/  IADD3 R6, PT, PT, R0, 0x2, RZ ;  /* 0x0000000200067810 */ /* 0x000fe40007ffe0ff */
[----:B------:R-:W-:Y:S02]  /*0160*/  IADD3 R7, PT, PT, R7, UR12, RZ ;  /* 0x0000000c07077c10 */ /* 0x000fe4000fffe0ff */
[C---:B-1----:R-:W-:Y:S01]  /*0170*/  IADD3 R10, PT, PT, R6.reuse, UR6, RZ ;  /* 0x00000006060a7c10 */ /* 0x042fe2000fffe0ff */
[----:B------:R-:W-:-:S04]  /*0180*/  IMAD R9, R6, R17, UR8 ;  /* 0x0000000806097e24 */ /* 0x000fc8000f8e0211 */
[----:B------:R-:W-:Y:S02]  /*0190*/  IMAD R11, R7, R17, R10 ;  /* 0x00000011070b7224 */ /* 0x000fe400078e020a */
[----:B0-----:R-:W-:-:S04]  /*01a0*/  IMAD.WIDE R6, R9, 0x4, R2 ;  /* 0x0000000409067825 */ /* 0x001fc800078e0202 */
[----:B------:R-:W-:Y:S02]  /*01b0*/  IMAD.WIDE R8, R11, 0x4, R2 ;  /* 0x000000040b087825 */ /* 0x000fe400078e0202 */
[----:B------:R-:W2:Y:S04]  /*01c0*/  LDG.E R6, desc[UR10][R6.64] ;  /* 0x0000000a06067981 */ /* 0x000ea8000c1e1900 */
[----:B------:R-:W2:Y:S01]  /*01d0*/  LDG.E R9, desc[UR10][R8.64] ;  /* 0x0000000a08097981 */ /* 0x000ea2000c1e1900 */
[----:B------:R-:W-:Y:S01]  /*01e0*/  SHF.L.U32 R13, R10, 0x2, RZ ;  /* 0x000000020a0d7819 */ /* 0x000fe200000006ff */
[----:B------:R-:W-:Y:S01]  /*01f0*/  IMAD R11, R19, UR8, R0 ;  /* 0x00000008130b7c24 */ /* 0x000fe2000f8e0200 */
[----:B------:R-:W-:-:S03]  /*0200*/  IADD3 R0, PT, PT, R0, UR9, RZ ;  /* 0x0000000900007c10 */ /* 0x000fc6000fffe0ff */
[----:B------:R-:W-:Y:S01]  /*0210*/  IMAD.WIDE R10, R11, 0x4, R4 ;  /* 0x000000040b0a7825 */ /* 0x000fe200078e0204 */
[----:B------:R-:W0:Y:S01]  /*0220*/  LDC R13, c[0x3][R13] ;  /* 0x00c000000d0d7b82 */ /* 0x000e220000000800 */
[----:B------:R-:W-:Y:S02]  /*0230*/  ISETP.GE.AND P0, PT, R0, UR7, PT ;  /* 0x0000000700007c0c */ /* 0x000fe4000bf06270 */
[----:B--2---:R-:W-:-:S05]  /*0240*/  IADD3 R12, PT, PT, R6, R9, RZ ;  /* 0x00000009060c7210 */ /* 0x004fca0007ffe0ff */
[----:B0-----:R-:W-:-:S05]  /*0250*/  IMAD R15, R13, UR4, R12 ;  /* 0x000000040d0f7c24 */ /* 0x001fca000f8e020c */
[----:B------:R1:W-:Y:S01]  /*0260*/  STG.E desc[UR10][R10.64], R15 ;  /* 0x0000000f0a007986 */ /* 0x0003e2000c10190a */
[----:B------:R-:W-:Y:S05]  /*0270*/  @!P0 BRA `(.L_x_4) ;  /* 0xfffffffc00b08947 */ /* 0x000fea000383ffff */
[----:B------:R-:W-:Y:S05]  /*0280*/  EXIT ;  /* 0x000000000000794d */ /* 0x000fea0003800000 */
.L_x_5:
        /* <DEDUP_REMOVED lines=15> */
.L_x_8:


//--------------------- .nv.shared._Z10max_reduceiPi --------------------------
	.section	.nv.shared._Z10max_reduceiPi,"aw",@nobits
	.sectionflags	@""
	.align	16
	.zero		1024


//--------------------- .nv.shared.reserved.0     --------------------------
	.section	.nv.shared.reserved.0,"aw",@nobits
	.weak		__nv_reservedSMEM_offset_0_alias
	.size		__nv_reservedSMEM_offset_0_alias, 0, 64
	.other		__nv_reservedSMEM_offset_0_alias,@"STO_CUDA_RESERVED_SHARED STV_DEFAULT"
__nv_reservedSMEM_offset_0_alias:
	.zero		0
	.zero		64


//--------------------- .nv.shared._Z12write_outputiiPiiS_ --------------------------
	.section	.nv.shared._Z12write_outputiiPiiS_,"aw",@nobits
	.sectionflags	@""
	.align	16
	.zero		1024


//--------------------- .nv.shared._Z10read_inputiiPiiS_ --------------------------
	.section	.nv.shared._Z10read_inputiiPiiS_,"aw",@nobits
	.sectionflags	@""
	.align	16
	.zero		1024


//--------------------- .nv.constant0._Z10max_reduceiPi --------------------------
	.section	.nv.constant0._Z10max_reduceiPi,"a",@progbits
	.sectionflags	@""
	.align	4
.nv.constant0._Z10max_reduceiPi:
	.zero		912


//--------------------- .nv.constant0._Z12write_outputiiPiiS_ --------------------------
	.section	.nv.constant0._Z12write_outputiiPiiS_,"a",@progbits
	.sectionflags	@""
	.align	4
.nv.constant0._Z12write_outputiiPiiS_:
	.zero		928


//--------------------- .nv.constant0._Z10read_inputiiPiiS_ --------------------------
	.section	.nv.constant0._Z10read_inputiiPiiS_,"a",@progbits
	.sectionflags	@""
	.align	4
.nv.constant0._Z10read_inputiiPiiS_:
	.zero		928


//--------------------- SYMBOLS --------------------------

	.type		.nv.reservedSmem.offset0,@object
	.size		.nv.reservedSmem.offset0,0x4
	.type		.nv.reservedSmem.cap,@object
	.size		.nv.reservedSmem.cap,0x4
